//
// Generated by NVIDIA NVVM Compiler
//
// Compiler Build ID: CL-36424714
// Cuda compilation tools, release 13.0, V13.0.88
// Based on NVVM 20.0.0
//

.version 9.0
.target sm_100
.address_size 64

	// .globl	_Z16dgemm_gpu_simplePKdS0_Pdi

.visible .entry _Z16dgemm_gpu_simplePKdS0_Pdi(
	.param .u64 .ptr .align 1 _Z16dgemm_gpu_simplePKdS0_Pdi_param_0,
	.param .u64 .ptr .align 1 _Z16dgemm_gpu_simplePKdS0_Pdi_param_1,
	.param .u64 .ptr .align 1 _Z16dgemm_gpu_simplePKdS0_Pdi_param_2,
	.param .u32 _Z16dgemm_gpu_simplePKdS0_Pdi_param_3
)
{
	.reg .pred 	%p<10>;
	.reg .b32 	%r<41>;
	.reg .b64 	%rd<67>;
	.reg .b64 	%fd<67>;

	ld.param.u64 	%rd14, [_Z16dgemm_gpu_simplePKdS0_Pdi_param_0];
	ld.param.u64 	%rd15, [_Z16dgemm_gpu_simplePKdS0_Pdi_param_1];
	ld.param.u32 	%r17, [_Z16dgemm_gpu_simplePKdS0_Pdi_param_3];
	cvta.to.global.u64 	%rd1, %rd15;
	cvta.to.global.u64 	%rd2, %rd14;
	mov.u32 	%r18, %ctaid.y;
	mov.u32 	%r19, %ntid.y;
	mov.u32 	%r20, %tid.y;
	mad.lo.s32 	%r1, %r18, %r19, %r20;
	mov.u32 	%r21, %ctaid.x;
	mov.u32 	%r22, %ntid.x;
	mov.u32 	%r23, %tid.x;
	mad.lo.s32 	%r2, %r21, %r22, %r23;
	max.s32 	%r24, %r1, %r2;
	setp.ge.s32 	%p1, %r24, %r17;
	@%p1 bra 	$L__BB0_13;
	mul.lo.s32 	%r3, %r17, %r1;
	and.b32  	%r4, %r17, 7;
	setp.lt.u32 	%p2, %r17, 8;
	mov.f64 	%fd66, 0d0000000000000000;
	mov.b32 	%r39, 0;
	@%p2 bra 	$L__BB0_4;
	and.b32  	%r26, %r17, 2147483640;
	neg.s32 	%r37, %r26;
	mul.wide.s32 	%rd16, %r17, 8;
	add.s64 	%rd3, %rd1, %rd16;
	mul.wide.s32 	%rd17, %r17, 16;
	add.s64 	%rd4, %rd1, %rd17;
	mul.wide.s32 	%rd18, %r17, 24;
	add.s64 	%rd5, %rd1, %rd18;
	mul.wide.s32 	%rd19, %r17, 32;
	add.s64 	%rd6, %rd1, %rd19;
	mul.wide.s32 	%rd20, %r17, 40;
	add.s64 	%rd7, %rd1, %rd20;
	mul.wide.s32 	%rd21, %r17, 48;
	add.s64 	%rd8, %rd1, %rd21;
	mul.wide.s32 	%rd22, %r17, 56;
	add.s64 	%rd9, %rd1, %rd22;
	mul.wide.u32 	%rd23, %r3, 8;
	add.s64 	%rd24, %rd23, %rd2;
	add.s64 	%rd66, %rd24, 32;
	mov.f64 	%fd66, 0d0000000000000000;
	mov.u32 	%r36, %r2;
$L__BB0_3:
	.pragma "nounroll";
	and.b32  	%r39, %r17, 2147483640;
	mul.wide.s32 	%rd25, %r36, 8;
	add.s64 	%rd26, %rd3, %rd25;
	add.s64 	%rd27, %rd4, %rd25;
	add.s64 	%rd28, %rd5, %rd25;
	add.s64 	%rd29, %rd6, %rd25;
	add.s64 	%rd30, %rd7, %rd25;
	add.s64 	%rd31, %rd8, %rd25;
	add.s64 	%rd32, %rd9, %rd25;
	add.s64 	%rd33, %rd1, %rd25;
	ld.global.f64 	%fd16, [%rd66+-32];
	ld.global.f64 	%fd17, [%rd33];
	fma.rn.f64 	%fd18, %fd16, %fd17, %fd66;
	ld.global.f64 	%fd19, [%rd66+-24];
	ld.global.f64 	%fd20, [%rd26];
	fma.rn.f64 	%fd21, %fd19, %fd20, %fd18;
	ld.global.f64 	%fd22, [%rd66+-16];
	ld.global.f64 	%fd23, [%rd27];
	fma.rn.f64 	%fd24, %fd22, %fd23, %fd21;
	ld.global.f64 	%fd25, [%rd66+-8];
	ld.global.f64 	%fd26, [%rd28];
	fma.rn.f64 	%fd27, %fd25, %fd26, %fd24;
	ld.global.f64 	%fd28, [%rd66];
	ld.global.f64 	%fd29, [%rd29];
	fma.rn.f64 	%fd30, %fd28, %fd29, %fd27;
	ld.global.f64 	%fd31, [%rd66+8];
	ld.global.f64 	%fd32, [%rd30];
	fma.rn.f64 	%fd33, %fd31, %fd32, %fd30;
	ld.global.f64 	%fd34, [%rd66+16];
	ld.global.f64 	%fd35, [%rd31];
	fma.rn.f64 	%fd36, %fd34, %fd35, %fd33;
	ld.global.f64 	%fd37, [%rd66+24];
	ld.global.f64 	%fd38, [%rd32];
	fma.rn.f64 	%fd66, %fd37, %fd38, %fd36;
	add.s32 	%r37, %r37, 8;
	shl.b32 	%r27, %r17, 3;
	add.s32 	%r36, %r36, %r27;
	add.s64 	%rd66, %rd66, 64;
	setp.ne.s32 	%p3, %r37, 0;
	@%p3 bra 	$L__BB0_3;
$L__BB0_4:
	setp.eq.s32 	%p4, %r4, 0;
	@%p4 bra 	$L__BB0_12;
	and.b32  	%r12, %r17, 3;
	setp.lt.u32 	%p5, %r4, 4;
	@%p5 bra 	$L__BB0_7;
	add.s32 	%r28, %r39, %r3;
	mul.wide.u32 	%rd34, %r28, 8;
	add.s64 	%rd35, %rd2, %rd34;
	ld.global.f64 	%fd40, [%rd35];
	mad.lo.s32 	%r29, %r39, %r17, %r2;
	mul.wide.s32 	%rd36, %r29, 8;
	add.s64 	%rd37, %rd1, %rd36;
	ld.global.f64 	%fd41, [%rd37];
	fma.rn.f64 	%fd42, %fd40, %fd41, %fd66;
	cvt.u64.u32 	%rd38, %r3;
	cvt.u64.u32 	%rd39, %r39;
	add.s64 	%rd40, %rd39, %rd38;
	shl.b64 	%rd41, %rd40, 3;
	add.s64 	%rd42, %rd2, %rd41;
	ld.global.f64 	%fd43, [%rd42+8];
	mul.wide.s32 	%rd43, %r17, 8;
	add.s64 	%rd44, %rd37, %rd43;
	ld.global.f64 	%fd44, [%rd44];
	fma.rn.f64 	%fd45, %fd43, %fd44, %fd42;
	ld.global.f64 	%fd46, [%rd42+16];
	add.s64 	%rd45, %rd44, %rd43;
	ld.global.f64 	%fd47, [%rd45];
	fma.rn.f64 	%fd48, %fd46, %fd47, %fd45;
	ld.global.f64 	%fd49, [%rd42+24];
	add.s64 	%rd46, %rd45, %rd43;
	ld.global.f64 	%fd50, [%rd46];
	fma.rn.f64 	%fd66, %fd49, %fd50, %fd48;
	add.s32 	%r39, %r39, 4;
$L__BB0_7:
	setp.eq.s32 	%p6, %r12, 0;
	@%p6 bra 	$L__BB0_12;
	setp.eq.s32 	%p7, %r12, 1;
	@%p7 bra 	$L__BB0_10;
	add.s32 	%r30, %r39, %r3;
	mul.wide.u32 	%rd47, %r30, 8;
	add.s64 	%rd48, %rd2, %rd47;
	ld.global.f64 	%fd52, [%rd48];
	mad.lo.s32 	%r31, %r39, %r17, %r2;
	mul.wide.s32 	%rd49, %r31, 8;
	add.s64 	%rd50, %rd1, %rd49;
	ld.global.f64 	%fd53, [%rd50];
	fma.rn.f64 	%fd54, %fd52, %fd53, %fd66;
	cvt.u64.u32 	%rd51, %r3;
	cvt.u64.u32 	%rd52, %r39;
	add.s64 	%rd53, %rd52, %rd51;
	shl.b64 	%rd54, %rd53, 3;
	add.s64 	%rd55, %rd2, %rd54;
	ld.global.f64 	%fd55, [%rd55+8];
	mul.wide.s32 	%rd56, %r17, 8;
	add.s64 	%rd57, %rd50, %rd56;
	ld.global.f64 	%fd56, [%rd57];
	fma.rn.f64 	%fd66, %fd55, %fd56, %fd54;
	add.s32 	%r39, %r39, 2;
$L__BB0_10:
	and.b32  	%r32, %r17, 1;
	setp.eq.b32 	%p8, %r32, 1;
	not.pred 	%p9, %p8;
	@%p9 bra 	$L__BB0_12;
	add.s32 	%r33, %r39, %r3;
	mul.wide.u32 	%rd58, %r33, 8;
	add.s64 	%rd59, %rd2, %rd58;
	ld.global.f64 	%fd57, [%rd59];
	mad.lo.s32 	%r34, %r39, %r17, %r2;
	mul.wide.s32 	%rd60, %r34, 8;
	add.s64 	%rd61, %rd1, %rd60;
	ld.global.f64 	%fd58, [%rd61];
	fma.rn.f64 	%fd66, %fd57, %fd58, %fd66;
$L__BB0_12:
	ld.param.u64 	%rd65, [_Z16dgemm_gpu_simplePKdS0_Pdi_param_2];
	add.s32 	%r35, %r3, %r2;
	cvta.to.global.u64 	%rd62, %rd65;
	mul.wide.s32 	%rd63, %r35, 8;
	add.s64 	%rd64, %rd62, %rd63;
	st.global.f64 	[%rd64], %fd66;
$L__BB0_13:
	ret;

}


// ===== COMPILED SASS (sm_100) =====

	.target	sm_100

	.elftype	@"ET_EXEC"


//--------------------- .note.nv.tkinfo           --------------------------
	.section	.note.nv.tkinfo,"",@"SHT_NOTE"
	.sectionflags	@"SHF_NOTE_NV_TKINFO"
	.tkinfo
        /*0018*/ 	.word	0x00000002
        /*0030*/ 	.string	""
        /*0030*/ 	.string	"ptxas"
        /*0030*/ 	.string	"Cuda compilation tools, release 13.0, V13.0.88"
        /*0030*/ 	.string	"Build cuda_13.0.r13.0/compiler.36424714_0"
        /*0030*/ 	.string	"-arch sm_100 -m 64 "



//--------------------- .note.nv.cuinfo           --------------------------
	.section	.note.nv.cuinfo,"",@"SHT_NOTE"
	.sectionflags	@"SHF_NOTE_NV_CUINFO"
        /*0018*/ 	.short	0x0002
        /*001a*/ 	.short	0x0064
        /*001c*/ 	.short	0x0082
	.zero		2


//--------------------- .nv.info                  --------------------------
	.section	.nv.info,"",@"SHT_CUDA_INFO"
	.align	4


	//----- nvinfo : EIATTR_REGCOUNT
	.align		4
        /*0000*/ 	.byte	0x04, 0x2f
        /*0002*/ 	.short	(.L_1 - .L_0)
	.align		4
.L_0:
        /*0004*/ 	.word	index@(_Z16dgemm_gpu_simplePKdS0_Pdi)
        /*0008*/ 	.word	0x0000001e


	//----- nvinfo : EIATTR_FRAME_SIZE
	.align		4
.L_1:
        /*000c*/ 	.byte	0x04, 0x11
        /*000e*/ 	.short	(.L_3 - .L_2)
	.align		4
.L_2:
        /*0010*/ 	.word	index@(_Z16dgemm_gpu_simplePKdS0_Pdi)
        /*0014*/ 	.word	0x00000000


	//----- nvinfo : EIATTR_MIN_STACK_SIZE
	.align		4
.L_3:
        /*0018*/ 	.byte	0x04, 0x12
        /*001a*/ 	.short	(.L_5 - .L_4)
	.align		4
.L_4:
        /*001c*/ 	.word	index@(_Z16dgemm_gpu_simplePKdS0_Pdi)
        /*0020*/ 	.word	0x00000000
.L_5:


//--------------------- .nv.compat                --------------------------
	.section	.nv.compat,"",@"SHT_CUDA_COMPAT_INFO"
	.align	4
        /*0000*/ 	.byte	0x02, 0x09, 0x00, 0x00, 0x02, 0x02, 0x01, 0x00, 0x02, 0x05, 0x05, 0x00, 0x03, 0x07, 0x01, 0x01
        /*0010*/ 	.byte	0x02, 0x03, 0x00, 0x00, 0x02, 0x06, 0x01, 0x00, 0x04, 0x0b, 0x08, 0x00, 0x01, 0x00, 0x00, 0x00
        /*0020*/ 	.byte	0x00, 0x00, 0x00, 0x00


//--------------------- .nv.info._Z16dgemm_gpu_simplePKdS0_Pdi --------------------------
	.section	.nv.info._Z16dgemm_gpu_simplePKdS0_Pdi,"",@"SHT_CUDA_INFO"
	.sectionflags	@""
	.align	4


	//----- nvinfo : EIATTR_CUDA_API_VERSION
	.align		4
        /*0000*/ 	.byte	0x04, 0x37
        /*0002*/ 	.short	(.L_7 - .L_6)
.L_6:
        /*0004*/ 	.word	0x00000082


	//----- nvinfo : EIATTR_KPARAM_INFO
	.align		4
.L_7:
        /*0008*/ 	.byte	0x04, 0x17
        /*000a*/ 	.short	(.L_9 - .L_8)
.L_8:
        /*000c*/ 	.word	0x00000000
        /*0010*/ 	.short	0x0003
        /*0012*/ 	.short	0x0018
        /*0014*/ 	.byte	0x00, 0xf0, 0x11, 0x00


	//----- nvinfo : EIATTR_KPARAM_INFO
	.align		4
.L_9:
        /*0018*/ 	.byte	0x04, 0x17
        /*001a*/ 	.short	(.L_11 - .L_10)
.L_10:
        /*001c*/ 	.word	0x00000000
        /*0020*/ 	.short	0x0002
        /*0022*/ 	.short	0x0010
        /*0024*/ 	.byte	0x00, 0xf5, 0x21, 0x00


	//----- nvinfo : EIATTR_KPARAM_INFO
	.align		4
.L_11:
        /*0028*/ 	.byte	0x04, 0x17
        /*002a*/ 	.short	(.L_13 - .L_12)
.L_12:
        /*002c*/ 	.word	0x00000000
        /*0030*/ 	.short	0x0001
        /*0032*/ 	.short	0x0008
        /*0034*/ 	.byte	0x00, 0xf5, 0x21, 0x00


	//----- nvinfo : EIATTR_KPARAM_INFO
	.align		4
.L_13:
        /*0038*/ 	.byte	0x04, 0x17
        /*003a*/ 	.short	(.L_15 - .L_14)
.L_14:
        /*003c*/ 	.word	0x00000000
        /*0040*/ 	.short	0x0000
        /*0042*/ 	.short	0x0000
        /*0044*/ 	.byte	0x00, 0xf5, 0x21, 0x00


	//----- nvinfo : EIATTR_SPARSE_MMA_MASK
	.align		4
.L_15:
        /*0048*/ 	.byte	0x03, 0x50
        /*004a*/ 	.short	0x0000


	//----- nvinfo : EIATTR_MAXREG_COUNT
	.align		4
        /*004c*/ 	.byte	0x03, 0x1b
        /*004e*/ 	.short	0x00ff


	//----- nvinfo : EIATTR_MERCURY_ISA_VERSION
	.align		4
        /*0050*/ 	.byte	0x03, 0x5f
        /*0052*/ 	.short	0x0101


	//----- nvinfo : EIATTR_VRC_CTA_INIT_COUNT
	.align		4
        /*0054*/ 	.byte	0x02, 0x4a
	.zero		1
	.zero		1


	//----- nvinfo : EIATTR_EXIT_INSTR_OFFSETS
	.align		4
        /*0058*/ 	.byte	0x04, 0x1c
        /*005a*/ 	.short	(.L_17 - .L_16)


	//   ....[0]....
.L_16:
        /*005c*/ 	.word	0x000000c0


	//   ....[1]....
        /*0060*/ 	.word	0x00000ad0


	//----- nvinfo : EIATTR_CBANK_PARAM_SIZE
	.align		4
.L_17:
        /*0064*/ 	.byte	0x03, 0x19
        /*0066*/ 	.short	0x001c


	//----- nvinfo : EIATTR_PARAM_CBANK
	.align		4
        /*0068*/ 	.byte	0x04, 0x0a
        /*006a*/ 	.short	(.L_19 - .L_18)
	.align		4
.L_18:
        /*006c*/ 	.word	index@(.nv.constant0._Z16dgemm_gpu_simplePKdS0_Pdi)
        /*0070*/ 	.short	0x0380
        /*0072*/ 	.short	0x001c


	//----- nvinfo : EIATTR_SW_WAR
	.align		4
.L_19:
        /*0074*/ 	.byte	0x04, 0x36
        /*0076*/ 	.short	(.L_21 - .L_20)
.L_20:
        /*0078*/ 	.word	0x00000008
.L_21:


//--------------------- .nv.callgraph             --------------------------
	.section	.nv.callgraph,"",@"SHT_CUDA_CALLGRAPH"
	.align	4
	.sectionentsize	8
	.align		4
        /*0000*/ 	.word	0x00000000
	.align		4
        /*0004*/ 	.word	0xffffffff
	.align		4
        /*0008*/ 	.word	0x00000000
	.align		4
        /*000c*/ 	.word	0xfffffffe
	.align		4
        /*0010*/ 	.word	0x00000000
	.align		4
        /*0014*/ 	.word	0xfffffffd
	.align		4
        /*0018*/ 	.word	0x00000000
	.align		4
        /*001c*/ 	.word	0xfffffffc


//--------------------- .text._Z16dgemm_gpu_simplePKdS0_Pdi --------------------------
	.section	.text._Z16dgemm_gpu_simplePKdS0_Pdi,"ax",@progbits
	.align	128
        .global         _Z16dgemm_gpu_simplePKdS0_Pdi
        .type           _Z16dgemm_gpu_simplePKdS0_Pdi,@function
        .size           _Z16dgemm_gpu_simplePKdS0_Pdi,(.L_x_5 - _Z16dgemm_gpu_simplePKdS0_Pdi)
        .other          _Z16dgemm_gpu_simplePKdS0_Pdi,@"STO_CUDA_ENTRY STV_DEFAULT"
_Z16dgemm_gpu_simplePKdS0_Pdi:
.text._Z16dgemm_gpu_simplePKdS0_Pdi:
[----:B------:R-:W-:Y:S01]  /*0000*/  LDC R1, c[0x0][0x37c] ;  /* 0x0000df00ff017b82 */ /* 0x000fe20000000800 */
[----:B------:R-:W0:Y:S07]  /*0010*/  S2R R0, SR_TID.Y ;  /* 0x0000000000007919 */ /* 0x000e2e0000002200 */
[----:B------:R-:W0:Y:S01]  /*0020*/  S2UR UR4, SR_CTAID.Y ;  /* 0x00000000000479c3 */ /* 0x000e220000002600 */
[----:B------:R-:W1:Y:S01]  /*0030*/  LDCU UR18, c[0x0][0x398] ;  /* 0x00007300ff1277ac */ /* 0x000e620008000800 */
[----:B------:R-:W2:Y:S06]  /*0040*/  S2R R3, SR_TID.X ;  /* 0x0000000000037919 */ /* 0x000eac0000002100 */
[----:B------:R-:W0:Y:S08]  /*0050*/  LDC R21, c[0x0][0x364] ;  /* 0x0000d900ff157b82 */ /* 0x000e300000000800 */
[----:B------:R-:W2:Y:S08]  /*0060*/  S2UR UR5, SR_CTAID.X ;  /* 0x00000000000579c3 */ /* 0x000eb00000002500 */
[----:B------:R-:W2:Y:S01]  /*0070*/  LDC R2, c[0x0][0x360] ;  /* 0x0000d800ff027b82 */ /* 0x000ea20000000800 */
[----:B0-----:R-:W-:-:S02]  /*0080*/  IMAD R21, R21, UR4, R0 ;  /* 0x0000000415157c24 */ /* 0x001fc4000f8e0200 */
[----:B--2---:R-:W-:-:S05]  /*0090*/  IMAD R0, R2, UR5, R3 ;  /* 0x0000000502007c24 */ /* 0x004fca000f8e0203 */
[----:B------:R-:W-:-:S04]  /*00a0*/  VIMNMX R2, PT, PT, R21, R0, !PT ;  /* 0x0000000015027248 */ /* 0x000fc80007fe0100 */
[----:B-1----:R-:W-:-:S13]  /*00b0*/  ISETP.GE.AND P0, PT, R2, UR18, PT ;  /* 0x0000001202007c0c */ /* 0x002fda000bf06270 */
[----:B------:R-:W-:Y:S05]  /*00c0*/  @P0 EXIT ;  /* 0x000000000000094d */ /* 0x000fea0003800000 */
[----:B------:R-:W-:Y:S02]  /*00d0*/  UISETP.GE.U32.AND UP0, UPT, UR18, 0x8, UPT ;  /* 0x000000081200788c */ /* 0x000fe4000bf06070 */
[----:B------:R-:W-:Y:S01]  /*00e0*/  IMAD R21, R21, UR18, RZ ;  /* 0x0000001215157c24 */ /* 0x000fe2000f8e02ff */
[----:B------:R-:W-:Y:S01]  /*00f0*/  CS2R R12, SRZ ;  /* 0x00000000000c7805 */ /* 0x000fe2000001ff00 */
[----:B------:R-:W0:Y:S01]  /*0100*/  LDCU.64 UR16, c[0x0][0x358] ;  /* 0x00006b00ff1077ac */ /* 0x000e220008000a00 */
[----:B------:R-:W-:-:S04]  /*0110*/  UMOV UR4, URZ ;  /* 0x000000ff00047c82 */ /* 0x000fc80008000000 */
[----:B------:R-:W-:Y:S05]  /*0120*/  BRA.U !UP0, `(.L_x_0) ;  /* 0x0000000508147547 */ /* 0x000fea000b800000 */
[----:B------:R-:W1:Y:S01]  /*0130*/  LDCU.128 UR20, c[0x0][0x380] ;  /* 0x00007000ff1477ac */ /* 0x000e620008000c00 */
[----:B------:R-:W-:Y:S01]  /*0140*/  IMAD.MOV.U32 R20, RZ, RZ, R0 ;  /* 0x000000ffff147224 */ /* 0x000fe200078e0000 */
[----:B------:R-:W-:Y:S01]  /*0150*/  CS2R R12, SRZ ;  /* 0x00000000000c7805 */ /* 0x000fe2000001ff00 */
[----:B------:R-:W-:-:S04]  /*0160*/  ULOP3.LUT UR4, UR18, 0x7ffffff8, URZ, 0xc0, !UPT ;  /* 0x7ffffff812047892 */ /* 0x000fc8000f8ec0ff */
[----:B------:R-:W-:Y:S01]  /*0170*/  UIADD3 UR4, UPT, UPT, -UR4, URZ, URZ ;  /* 0x000000ff04047290 */ /* 0x000fe2000fffe1ff */
[----:B-1----:R-:W-:Y:S01]  /*0180*/  MOV R2, UR20 ;  /* 0x0000001400027c02 */ /* 0x002fe20008000f00 */
[----:B------:R-:W-:Y:S01]  /*0190*/  IMAD.U32 R3, RZ, RZ, UR21 ;  /* 0x00000015ff037e24 */ /* 0x000fe2000f8e00ff */
[----:B------:R-:W-:Y:S02]  /*01a0*/  UIMAD.WIDE UR6, UR18, 0x18, UR22 ;  /* 0x00000018120678a5 */ /* 0x000fe4000f8e0216 */
[----:B------:R-:W-:Y:S01]  /*01b0*/  UIMAD.WIDE UR8, UR18, 0x20, UR22 ;  /* 0x00000020120878a5 */ /* 0x000fe2000f8e0216 */
[----:B------:R-:W-:Y:S01]  /*01c0*/  IMAD.WIDE.U32 R2, R21, 0x8, R2 ;  /* 0x0000000815027825 */ /* 0x000fe200078e0002 */
[----:B------:R-:W-:Y:S02]  /*01d0*/  UIMAD.WIDE UR10, UR18, 0x28, UR22 ;  /* 0x00000028120a78a5 */ /* 0x000fe4000f8e0216 */
[----:B------:R-:W-:Y:S01]  /*01e0*/  UIMAD.WIDE UR12, UR18, 0x30, UR22 ;  /* 0x00000030120c78a5 */ /* 0x000fe2000f8e0216 */
[----:B------:R-:W-:Y:S01]  /*01f0*/  IADD3 R8, P0, PT, R2, 0x20, RZ ;  /* 0x0000002002087810 */ /* 0x000fe20007f1e0ff */
[----:B------:R-:W-:-:S03]  /*0200*/  UIMAD.WIDE UR14, UR18, 0x38, UR22 ;  /* 0x00000038120e78a5 */ /* 0x000fc6000f8e0216 */
[----:B------:R-:W-:-:S09]  /*0210*/  IADD3.X R9, PT, PT, RZ, R3, RZ, P0, !PT ;  /* 0x00000003ff097210 */ /* 0x000fd200007fe4ff */
.L_x_1:
[----:B------:R-:W-:Y:S01]  /*0220*/  HFMA2 R23, -RZ, RZ, 0, 4.76837158203125e-07 ;  /* 0x00000008ff177431 */ /* 0x000fe200000001ff */
[----:B------:R-:W-:Y:S01]  /*0230*/  UIMAD.WIDE UR24, UR18, 0x8, UR22 ;  /* 0x00000008121878a5 */ /* 0x000fe2000f8e0216 */
[----:B------:R-:W-:Y:S01]  /*0240*/  IMAD.MOV.U32 R2, RZ, RZ, R8 ;  /* 0x000000ffff027224 */ /* 0x000fe200078e0008 */
[----:B------:R-:W-:Y:S01]  /*0250*/  MOV R3, R9 ;  /* 0x0000000900037202 */ /* 0x000fe20000000f00 */
[----:B------:R-:W-:-:S03]  /*0260*/  UIMAD.WIDE UR20, UR18, 0x10, UR22 ;  /* 0x00000010121478a5 */ /* 0x000fc6000f8e0216 */
[----:B------:R-:W-:Y:S01]  /*0270*/  MOV R19, UR25 ;  /* 0x0000001900137c02 */ /* 0x000fe20008000f00 */
[----:B------:R-:W-:Y:S01]  /*0280*/  IMAD.U32 R18, RZ, RZ, UR24 ;  /* 0x00000018ff127e24 */ /* 0x000fe2000f8e00ff */
[----:B0-----:R-:W2:Y:S01]  /*0290*/  LDG.E.64 R24, desc[UR16][R2.64+-0x20] ;  /* 0xffffe01002187981 */ /* 0x001ea2000c1e1b00 */
[C---:B------:R-:W-:Y:S01]  /*02a0*/  IMAD.WIDE R22, R20.reuse, R23, UR22 ;  /* 0x0000001614167e25 */ /* 0x040fe2000f8e0217 */
[----:B------:R-:W-:Y:S02]  /*02b0*/  MOV R16, UR20 ;  /* 0x0000001400107c02 */ /* 0x000fe40008000f00 */
[----:B------:R-:W3:Y:S01]  /*02c0*/  LDG.E.64 R10, desc[UR16][R2.64+-0x18] ;  /* 0xffffe810020a7981 */ /* 0x000ee2000c1e1b00 */
[----:B------:R-:W-:-:S03]  /*02d0*/  IMAD.WIDE R18, R20, 0x8, R18 ;  /* 0x0000000814127825 */ /* 0x000fc600078e0212 */
[----:B------:R-:W2:Y:S01]  /*02e0*/  LDG.E.64 R22, desc[UR16][R22.64] ;  /* 0x0000001016167981 */ /* 0x000ea2000c1e1b00 */
[----:B------:R-:W-:-:S03]  /*02f0*/  IMAD.U32 R17, RZ, RZ, UR21 ;  /* 0x00000015ff117e24 */ /* 0x000fc6000f8e00ff */
[----:B------:R-:W3:Y:S01]  /*0300*/  LDG.E.64 R18, desc[UR16][R18.64] ;  /* 0x0000001012127981 */ /* 0x000ee2000c1e1b00 */
[----:B------:R-:W-:-:S04]  /*0310*/  IMAD.WIDE R16, R20, 0x8, R16 ;  /* 0x0000000814107825 */ /* 0x000fc800078e0210 */
[----:B------:R-:W-:Y:S01]  /*0320*/  HFMA2 R9, -RZ, RZ, 0, 4.76837158203125e-07 ;  /* 0x00000008ff097431 */ /* 0x000fe200000001ff */
[----:B------:R-:W4:Y:S04]  /*0330*/  LDG.E.64 R14, desc[UR16][R2.64+-0x10] ;  /* 0xfffff010020e7981 */ /* 0x000f28000c1e1b00 */
[----:B------:R-:W4:Y:S01]  /*0340*/  LDG.E.64 R16, desc[UR16][R16.64] ;  /* 0x0000001010107981 */ /* 0x000f22000c1e1b00 */
[----:B------:R-:W-:-:S03]  /*0350*/  IMAD.WIDE R8, R20, R9, UR6 ;  /* 0x0000000614087e25 */ /* 0x000fc6000f8e0209 */
[----:B------:R-:W5:Y:S04]  /*0360*/  LDG.E.64 R6, desc[UR16][R2.64+-0x8] ;  /* 0xfffff81002067981 */ /* 0x000f68000c1e1b00 */
[----:B------:R-:W5:Y:S01]  /*0370*/  LDG.E.64 R8, desc[UR16][R8.64] ;  /* 0x0000001008087981 */ /* 0x000f62000c1e1b00 */
[----:B------:R-:W-:-:S05]  /*0380*/  MOV R5, 0x8 ;  /* 0x0000000800057802 */ /* 0x000fca0000000f00 */
[----:B------:R-:W-:-:S06]  /*0390*/  IMAD.WIDE R4, R20, R5, UR8 ;  /* 0x0000000814047e25 */ /* 0x000fcc000f8e0205 */
[----:B------:R-:W5:Y:S01]  /*03a0*/  LDG.E.64 R4, desc[UR16][R4.64] ;  /* 0x0000001004047981 */ /* 0x000f62000c1e1b00 */
[----:B--2---:R-:W-:Y:S01]  /*03b0*/  DFMA R24, R24, R22, R12 ;  /* 0x000000161818722b */ /* 0x004fe2000000000c */
[----:B------:R-:W-:Y:S02]  /*03c0*/  IMAD.MOV.U32 R23, RZ, RZ, 0x8 ;  /* 0x00000008ff177424 */ /* 0x000fe400078e00ff */
[----:B------:R-:W2:Y:S02]  /*03d0*/  LDG.E.64 R12, desc[UR16][R2.64] ;  /* 0x00000010020c7981 */ /* 0x000ea4000c1e1b00 */
[----:B------:R-:W-:-:S03]  /*03e0*/  IMAD.WIDE R22, R20, R23, UR10 ;  /* 0x0000000a14167e25 */ /* 0x000fc6000f8e0217 */
[----:B---3--:R-:W-:Y:S01]  /*03f0*/  DFMA R18, R10, R18, R24 ;  /* 0x000000120a12722b */ /* 0x008fe20000000018 */
[----:B------:R-:W-:Y:S01]  /*0400*/  MOV R25, 0x8 ;  /* 0x0000000800197802 */ /* 0x000fe20000000f00 */
[----:B------:R-:W3:Y:S04]  /*0410*/  LDG.E.64 R10, desc[UR16][R2.64+0x8] ;  /* 0x00000810020a7981 */ /* 0x000ee8000c1e1b00 */
[----:B------:R-:W3:Y:S01]  /*0420*/  LDG.E.64 R22, desc[UR16][R22.64] ;  /* 0x0000001016167981 */ /* 0x000ee2000c1e1b00 */
[C---:B------:R-:W-:Y:S01]  /*0430*/  IMAD.WIDE R24, R20.reuse, R25, UR12 ;  /* 0x0000000c14187e25 */ /* 0x040fe2000f8e0219 */
[----:B----4-:R-:W-:Y:S01]  /*0440*/  DFMA R16, R14, R16, R18 ;  /* 0x000000100e10722b */ /* 0x010fe20000000012 */
[----:B------:R-:W-:Y:S01]  /*0450*/  MOV R19, 0x8 ;  /* 0x0000000800137802 */ /* 0x000fe20000000f00 */
[----:B------:R-:W4:Y:S04]  /*0460*/  LDG.E.64 R14, desc[UR16][R2.64+0x10] ;  /* 0x00001010020e7981 */ /* 0x000f28000c1e1b00 */
[----:B------:R-:W4:Y:S01]  /*0470*/  LDG.E.64 R24, desc[UR16][R24.64] ;  /* 0x0000001018187981 */ /* 0x000f22000c1e1b00 */
[----:B------:R-:W-:Y:S01]  /*0480*/  IMAD.WIDE R18, R20, R19, UR14 ;  /* 0x0000000e14127e25 */ /* 0x000fe2000f8e0213 */
[----:B-----5:R-:W-:-:S02]  /*0490*/  DFMA R8, R6, R8, R16 ;  /* 0x000000080608722b */ /* 0x020fc40000000010 */
[----:B------:R-:W5:Y:S04]  /*04a0*/  LDG.E.64 R6, desc[UR16][R2.64+0x18] ;  /* 0x0000181002067981 */ /* 0x000f68000c1e1b00 */
[----:B------:R-:W5:Y:S01]  /*04b0*/  LDG.E.64 R18, desc[UR16][R18.64] ;  /* 0x0000001012127981 */ /* 0x000f62000c1e1b00 */
[----:B------:R-:W-:-:S04]  /*04c0*/  UIADD3 UR4, UPT, UPT, UR4, 0x8, URZ ;  /* 0x0000000804047890 */ /* 0x000fc8000fffe0ff */
[----:B------:R-:W-:Y:S01]  /*04d0*/  UISETP.NE.AND UP0, UPT, UR4, URZ, UPT ;  /* 0x000000ff0400728c */ /* 0x000fe2000bf05270 */
[----:B--2---:R-:W-:-:S08]  /*04e0*/  DFMA R4, R12, R4, R8 ;  /* 0x000000040c04722b */ /* 0x004fd00000000008 */
[----:B---3--:R-:W-:-:S08]  /*04f0*/  DFMA R4, R10, R22, R4 ;  /* 0x000000160a04722b */ /* 0x008fd00000000004 */
[----:B----4-:R-:W-:Y:S01]  /*0500*/  DFMA R4, R14, R24, R4 ;  /* 0x000000180e04722b */ /* 0x010fe20000000004 */
[----:B------:R-:W-:-:S07]  /*0510*/  IADD3 R8, P0, PT, R2, 0x40, RZ ;  /* 0x0000004002087810 */ /* 0x000fce0007f1e0ff */
[----:B-----5:R-:W-:Y:S01]  /*0520*/  DFMA R12, R6, R18, R4 ;  /* 0x00000012060c722b */ /* 0x020fe20000000004 */
[----:B------:R-:W-:Y:S01]  /*0530*/  IMAD.U32 R5, RZ, RZ, UR18 ;  /* 0x00000012ff057e24 */ /* 0x000fe2000f8e00ff */
[----:B------:R-:W-:-:S04]  /*0540*/  IADD3.X R9, PT, PT, RZ, R3, RZ, P0, !PT ;  /* 0x00000003ff097210 */ /* 0x000fc800007fe4ff */
[----:B------:R-:W-:Y:S01]  /*0550*/  LEA R20, R5, R20, 0x3 ;  /* 0x0000001405147211 */ /* 0x000fe200078e18ff */
[----:B------:R-:W-:Y:S06]  /*0560*/  BRA.U UP0, `(.L_x_1) ;  /* 0xfffffffd002c7547 */ /* 0x000fec000b83ffff */
[----:B------:R-:W-:-:S12]  /*0570*/  ULOP3.LUT UR4, UR18, 0x7ffffff8, URZ, 0xc0, !UPT ;  /* 0x7ffffff812047892 */ /* 0x000fd8000f8ec0ff */
.L_x_0:
[----:B------:R-:W-:-:S04]  /*0580*/  ULOP3.LUT UR6, UR18, 0x7, URZ, 0xc0, !UPT ;  /* 0x0000000712067892 */ /* 0x000fc8000f8ec0ff */
[----:B------:R-:W-:-:S09]  /*0590*/  UISETP.NE.AND UP0, UPT, UR6, URZ, UPT ;  /* 0x000000ff0600728c */ /* 0x000fd2000bf05270 */
[----:B------:R-:W-:Y:S05]  /*05a0*/  BRA.U !UP0, `(.L_x_2) ;  /* 0x0000000508387547 */ /* 0x000fea000b800000 */
[----:B------:R-:W-:Y:S02]  /*05b0*/  UISETP.GE.U32.AND UP0, UPT, UR6, 0x4, UPT ;  /* 0x000000040600788c */ /* 0x000fe4000bf06070 */
[----:B------:R-:W-:-:S04]  /*05c0*/  ULOP3.LUT UR5, UR18, 0x3, URZ, 0xc0, !UPT ;  /* 0x0000000312057892 */ /* 0x000fc8000f8ec0ff */
[----:B------:R-:W-:-:S03]  /*05d0*/  UISETP.NE.AND UP1, UPT, UR5, URZ, UPT ;  /* 0x000000ff0500728c */ /* 0x000fc6000bf25270 */
[----:B------:R-:W-:Y:S08]  /*05e0*/  BRA.U !UP0, `(.L_x_3) ;  /* 0x00000001087c7547 */ /* 0x000ff0000b800000 */
[----:B------:R-:W1:Y:S01]  /*05f0*/  LDC.64 R10, c[0x0][0x380] ;  /* 0x0000e000ff0a7b82 */ /* 0x000e620000000a00 */
[----:B------:R-:W2:Y:S01]  /*0600*/  LDCU.64 UR6, c[0x0][0x380] ;  /* 0x00007000ff0677ac */ /* 0x000ea20008000a00 */
[----:B------:R-:W-:Y:S01]  /*0610*/  IMAD.U32 R5, RZ, RZ, UR4 ;  /* 0x00000004ff057e24 */ /* 0x000fe2000f8e00ff */
[C---:B------:R-:W-:Y:S01]  /*0620*/  IADD3 R3, PT, PT, R21.reuse, UR4, RZ ;  /* 0x0000000415037c10 */ /* 0x040fe2000fffe0ff */
[----:B------:R-:W-:Y:S01]  /*0630*/  IMAD.U32 R23, RZ, RZ, UR18 ;  /* 0x00000012ff177e24 */ /* 0x000fe2000f8e00ff */
[----:B------:R-:W-:Y:S01]  /*0640*/  IADD3 R2, P0, PT, R21, UR4, RZ ;  /* 0x0000000415027c10 */ /* 0x000fe2000ff1e0ff */
[----:B------:R-:W-:Y:S02]  /*0650*/  IMAD R5, R5, UR18, R0 ;  /* 0x0000001205057c24 */ /* 0x000fe4000f8e0200 */
[----:B------:R-:W3:Y:S01]  /*0660*/  LDC.64 R18, c[0x0][0x388] ;  /* 0x0000e200ff127b82 */ /* 0x000ee20000000a00 */
[----:B------:R-:W-:Y:S01]  /*0670*/  MOV R25, UR18 ;  /* 0x0000001200197c02 */ /* 0x000fe20008000f00 */
[----:B-1----:R-:W-:Y:S01]  /*0680*/  IMAD.WIDE.U32 R10, R3, 0x8, R10 ;  /* 0x00000008030a7825 */ /* 0x002fe200078e000a */
[----:B------:R-:W-:-:S02]  /*0690*/  IADD3.X R3, PT, PT, RZ, RZ, RZ, P0, !PT ;  /* 0x000000ffff037210 */ /* 0x000fc400007fe4ff */
[----:B--2---:R-:W-:-:S03]  /*06a0*/  LEA R16, P0, R2, UR6, 0x3 ;  /* 0x0000000602107c11 */ /* 0x004fc6000f8018ff */
[----:B0-----:R-:W2:Y:S01]  /*06b0*/  LDG.E.64 R10, desc[UR16][R10.64] ;  /* 0x000000100a0a7981 */ /* 0x001ea2000c1e1b00 */
[----:B---3--:R-:W-:Y:S01]  /*06c0*/  IMAD.WIDE R18, R5, 0x8, R18 ;  /* 0x0000000805127825 */ /* 0x008fe200078e0212 */
[----:B------:R-:W-:-:S04]  /*06d0*/  LEA.HI.X R17, R2, UR7, R3, 0x3, P0 ;  /* 0x0000000702117c11 */ /* 0x000fc800080f1c03 */
[----:B------:R-:W2:Y:S01]  /*06e0*/  LDG.E.64 R14, desc[UR16][R18.64] ;  /* 0x00000010120e7981 */ /* 0x000ea2000c1e1b00 */
[----:B------:R-:W-:-:S03]  /*06f0*/  IMAD.WIDE R22, R23, 0x8, R18 ;  /* 0x0000000817167825 */ /* 0x000fc600078e0212 */
[----:B------:R-:W3:Y:S04]  /*0700*/  LDG.E.64 R6, desc[UR16][R16.64+0x8] ;  /* 0x0000081010067981 */ /* 0x000ee8000c1e1b00 */
[----:B------:R-:W3:Y:S01]  /*0710*/  LDG.E.64 R8, desc[UR16][R22.64] ;  /* 0x0000001016087981 */ /* 0x000ee2000c1e1b00 */
[----:B------:R-:W-:Y:S01]  /*0720*/  IMAD.WIDE R24, R25, 0x8, R22 ;  /* 0x0000000819187825 */ /* 0x000fe200078e0216 */
[----:B------:R-:W-:Y:S02]  /*0730*/  MOV R27, UR18 ;  /* 0x00000012001b7c02 */ /* 0x000fe40008000f00 */
[----:B------:R-:W4:Y:S04]  /*0740*/  LDG.E.64 R2, desc[UR16][R16.64+0x10] ;  /* 0x0000101010027981 */ /* 0x000f28000c1e1b00 */
[----:B------:R-:W4:Y:S01]  /*0750*/  LDG.E.64 R4, desc[UR16][R24.64] ;  /* 0x0000001018047981 */ /* 0x000f22000c1e1b00 */
[----:B------:R-:W-:-:S03]  /*0760*/  IMAD.WIDE R26, R27, 0x8, R24 ;  /* 0x000000081b1a7825 */ /* 0x000fc600078e0218 */
[----:B------:R-:W5:Y:S04]  /*0770*/  LDG.E.64 R18, desc[UR16][R16.64+0x18] ;  /* 0x0000181010127981 */ /* 0x000f68000c1e1b00 */
[----:B------:R-:W5:Y:S01]  /*0780*/  LDG.E.64 R26, desc[UR16][R26.64] ;  /* 0x000000101a1a7981 */ /* 0x000f62000c1e1b00 */
[----:B------:R-:W-:Y:S01]  /*0790*/  UIADD3 UR4, UPT, UPT, UR4, 0x4, URZ ;  /* 0x0000000404047890 */ /* 0x000fe2000fffe0ff */
[----:B--2---:R-:W-:-:S08]  /*07a0*/  DFMA R10, R10, R14, R12 ;  /* 0x0000000e0a0a722b */ /* 0x004fd0000000000c */
[----:B---3--:R-:W-:-:S08]  /*07b0*/  DFMA R6, R6, R8, R10 ;  /* 0x000000080606722b */ /* 0x008fd0000000000a */
[----:B----4-:R-:W-:-:S08]  /*07c0*/  DFMA R2, R2, R4, R6 ;  /* 0x000000040202722b */ /* 0x010fd00000000006 */
[----:B-----5:R-:W-:-:S11]  /*07d0*/  DFMA R12, R18, R26, R2 ;  /* 0x0000001a120c722b */ /* 0x020fd60000000002 */
.L_x_3:
[----:B------:R-:W-:Y:S05]  /*07e0*/  BRA.U !UP1, `(.L_x_2) ;  /* 0x0000000109a87547 */ /* 0x000fea000b800000 */
[----:B------:R-:W-:Y:S01]  /*07f0*/  UISETP.NE.AND UP0, UPT, UR5, 0x1, UPT ;  /* 0x000000010500788c */ /* 0x000fe2000bf05270 */
[----:B------:R-:W-:Y:S01]  /*0800*/  IMAD.U32 R9, RZ, RZ, UR4 ;  /* 0x00000004ff097e24 */ /* 0x000fe2000f8e00ff */
[----:B------:R-:W-:Y:S02]  /*0810*/  ULOP3.LUT UR5, UR18, 0x1, URZ, 0xc0, !UPT ;  /* 0x0000000112057892 */ /* 0x000fe4000f8ec0ff */
[----:B------:R-:W-:Y:S02]  /*0820*/  MOV R11, UR18 ;  /* 0x00000012000b7c02 */ /* 0x000fe40008000f00 */
[----:B------:R-:W-:Y:S01]  /*0830*/  PLOP3.LUT P1, PT, PT, PT, UP0, 0x80, 0x8 ;  /* 0x000000000008781c */ /* 0x000fe20003f2f008 */
[----:B------:R-:W-:-:S04]  /*0840*/  UISETP.NE.U32.AND UP1, UPT, UR5, 0x1, UPT ;  /* 0x000000010500788c */ /* 0x000fc8000bf25070 */
[----:B------:R-:W1:Y:S02]  /*0850*/  @UP0 LDCU.128 UR8, c[0x0][0x380] ;  /* 0x00007000ff0807ac */ /* 0x000e640008000c00 */
[----:B------:R-:W-:Y:S01]  /*0860*/  PLOP3.LUT P0, PT, PT, PT, UP1, 0x80, 0x8 ;  /* 0x000000000008781c */ /* 0x000fe20003f0f018 */
[----:B------:R-:W2:Y:S05]  /*0870*/  @UP0 LDCU.64 UR6, c[0x0][0x380] ;  /* 0x00007000ff0607ac */ /* 0x000eaa0008000a00 */
[C---:B------:R-:W-:Y:S01]  /*0880*/  @P1 IADD3 R7, PT, PT, R21.reuse, UR4, RZ ;  /* 0x0000000415071c10 */ /* 0x040fe2000fffe0ff */
[----:B------:R-:W3:Y:S01]  /*0890*/  @!UP1 LDCU.128 UR12, c[0x0][0x380] ;  /* 0x00007000ff0c97ac */ /* 0x000ee20008000c00 */
[----:B------:R-:W-:Y:S01]  /*08a0*/  @P1 IADD3 R6, P2, PT, R21, UR4, RZ ;  /* 0x0000000415061c10 */ /* 0x000fe2000ff5e0ff */
[----:B------:R-:W-:Y:S01]  /*08b0*/  @P1 IMAD R9, R9, UR18, R0 ;  /* 0x0000001209091c24 */ /* 0x000fe2000f8e0200 */
[----:B------:R-:W-:Y:S01]  /*08c0*/  @UP0 UIADD3 UR4, UPT, UPT, UR4, 0x2, URZ ;  /* 0x0000000204040890 */ /* 0x000fe2000fffe0ff */
[----:B-1----:R-:W-:Y:S01]  /*08d0*/  MOV R2, UR8 ;  /* 0x0000000800027c02 */ /* 0x002fe20008000f00 */
[----:B------:R-:W-:Y:S01]  /*08e0*/  IMAD.U32 R3, RZ, RZ, UR9 ;  /* 0x00000009ff037e24 */ /* 0x000fe2000f8e00ff */
[----:B------:R-:W-:-:S02]  /*08f0*/  MOV R4, UR10 ;  /* 0x0000000a00047c02 */ /* 0x000fc40008000f00 */
[----:B------:R-:W-:Y:S01]  /*0900*/  MOV R5, UR11 ;  /* 0x0000000b00057c02 */ /* 0x000fe20008000f00 */
[----:B------:R-:W-:-:S04]  /*0910*/  @P1 IMAD.WIDE.U32 R2, R7, 0x8, R2 ;  /* 0x0000000807021825 */ /* 0x000fc800078e0002 */
[----:B------:R-:W-:Y:S01]  /*0920*/  @P1 IMAD.WIDE R4, R9, 0x8, R4 ;  /* 0x0000000809041825 */ /* 0x000fe200078e0204 */
[----:B------:R-:W-:Y:S01]  /*0930*/  MOV R19, UR4 ;  /* 0x0000000400137c02 */ /* 0x000fe20008000f00 */
[----:B0-----:R-:W4:Y:S02]  /*0940*/  @P1 LDG.E.64 R2, desc[UR16][R2.64] ;  /* 0x0000001002021981 */ /* 0x001f24000c1e1b00 */
[----:B------:R-:W-:Y:S01]  /*0950*/  @P1 IMAD.X R7, RZ, RZ, RZ, P2 ;  /* 0x000000ffff071224 */ /* 0x000fe200010e06ff */
[----:B--2---:R-:W-:-:S04]  /*0960*/  @P1 LEA R8, P2, R6, UR6, 0x3 ;  /* 0x0000000606081c11 */ /* 0x004fc8000f8418ff */
[----:B------:R-:W-:Y:S01]  /*0970*/  @P1 LEA.HI.X R9, R6, UR7, R7, 0x3, P2 ;  /* 0x0000000706091c11 */ /* 0x000fe200090f1c07 */
[----:B------:R-:W-:Y:S02]  /*0980*/  @P1 IMAD.WIDE R6, R11, 0x8, R4 ;  /* 0x000000080b061825 */ /* 0x000fe400078e0204 */
[----:B------:R-:W4:Y:S01]  /*0990*/  @P1 LDG.E.64 R4, desc[UR16][R4.64] ;  /* 0x0000001004041981 */ /* 0x000f22000c1e1b00 */
[----:B---3--:R-:W-:Y:S01]  /*09a0*/  MOV R14, UR12 ;  /* 0x0000000c000e7c02 */ /* 0x008fe20008000f00 */
[----:B------:R-:W-:Y:S01]  /*09b0*/  IMAD.U32 R15, RZ, RZ, UR13 ;  /* 0x0000000dff0f7e24 */ /* 0x000fe2000f8e00ff */
[----:B------:R-:W-:Y:S01]  /*09c0*/  MOV R10, UR14 ;  /* 0x0000000e000a7c02 */ /* 0x000fe20008000f00 */
[----:B------:R-:W-:Y:S01]  /*09d0*/  IMAD.U32 R11, RZ, RZ, UR15 ;  /* 0x0000000fff0b7e24 */ /* 0x000fe2000f8e00ff */
[----:B------:R-:W-:Y:S01]  /*09e0*/  @!P0 IADD3 R17, PT, PT, R21, UR4, RZ ;  /* 0x0000000415118c10 */ /* 0x000fe2000fffe0ff */
[----:B------:R-:W-:Y:S01]  /*09f0*/  @!P0 IMAD R19, R19, UR18, R0 ;  /* 0x0000001213138c24 */ /* 0x000fe2000f8e0200 */
[----:B------:R-:W2:Y:S04]  /*0a00*/  @P1 LDG.E.64 R6, desc[UR16][R6.64] ;  /* 0x0000001006061981 */ /* 0x000ea8000c1e1b00 */
[----:B------:R-:W2:Y:S01]  /*0a10*/  @P1 LDG.E.64 R8, desc[UR16][R8.64+0x8] ;  /* 0x0000081008081981 */ /* 0x000ea2000c1e1b00 */
[----:B------:R-:W-:-:S04]  /*0a20*/  @!P0 IMAD.WIDE.U32 R14, R17, 0x8, R14 ;  /* 0x00000008110e8825 */ /* 0x000fc800078e000e */
[----:B------:R-:W-:Y:S02]  /*0a30*/  @!P0 IMAD.WIDE R10, R19, 0x8, R10 ;  /* 0x00000008130a8825 */ /* 0x000fe400078e020a */
[----:B------:R-:W3:Y:S04]  /*0a40*/  @!P0 LDG.E.64 R14, desc[UR16][R14.64] ;  /* 0x000000100e0e8981 */ /* 0x000ee8000c1e1b00 */
[----:B------:R-:W3:Y:S01]  /*0a50*/  @!P0 LDG.E.64 R10, desc[UR16][R10.64] ;  /* 0x000000100a0a8981 */ /* 0x000ee2000c1e1b00 */
[----:B----4-:R-:W-:-:S08]  /*0a60*/  @P1 DFMA R2, R2, R4, R12 ;  /* 0x000000040202122b */ /* 0x010fd0000000000c */
[----:B--2---:R-:W-:-:S08]  /*0a70*/  @P1 DFMA R12, R8, R6, R2 ;  /* 0x00000006080c122b */ /* 0x004fd00000000002 */
[----:B---3--:R-:W-:-:S11]  /*0a80*/  @!P0 DFMA R12, R14, R10, R12 ;  /* 0x0000000a0e0c822b */ /* 0x008fd6000000000c */
.L_x_2:
[----:B------:R-:W1:Y:S01]  /*0a90*/  LDC.64 R2, c[0x0][0x390] ;  /* 0x0000e400ff027b82 */ /* 0x000e620000000a00 */
[----:B------:R-:W-:-:S05]  /*0aa0*/  IADD3 R21, PT, PT, R0, R21, RZ ;  /* 0x0000001500157210 */ /* 0x000fca0007ffe0ff */
[----:B-1----:R-:W-:-:S05]  /*0ab0*/  IMAD.WIDE R2, R21, 0x8, R2 ;  /* 0x0000000815027825 */ /* 0x002fca00078e0202 */
[----:B0-----:R-:W-:Y:S01]  /*0ac0*/  STG.E.64 desc[UR16][R2.64], R12 ;  /* 0x0000000c02007986 */ /* 0x001fe2000c101b10 */
[----:B------:R-:W-:Y:S05]  /*0ad0*/  EXIT ;  /* 0x000000000000794d */ /* 0x000fea0003800000 */
.L_x_4:
[----:B------:R-:W-:-:S00]  /*0ae0*/  BRA `(.L_x_4) ;  /* 0xfffffffc00fc7947 */ /* 0x000fc0000383ffff */
[----:B------:R-:W-:-:S00]  /*0af0*/  NOP ;  /* 0x0000000000007918 */ /* 0x000fc00000000000 */
        /* <DEDUP_REMOVED lines=8> */
.L_x_5:


//--------------------- .nv.shared.reserved.0     --------------------------
	.section	.nv.shared.reserved.0,"aw",@nobits
	.weak		__nv_reservedSMEM_offset_0_alias
	.size		__nv_reservedSMEM_offset_0_alias, 0, 64
	.other		__nv_reservedSMEM_offset_0_alias,@"STO_CUDA_RESERVED_SHARED STV_DEFAULT"
__nv_reservedSMEM_offset_0_alias:
	.zero		0
	.zero		64


//--------------------- .nv.constant0._Z16dgemm_gpu_simplePKdS0_Pdi --------------------------
	.section	.nv.constant0._Z16dgemm_gpu_simplePKdS0_Pdi,"a",@progbits
	.sectionflags	@""
	.align	4
.nv.constant0._Z16dgemm_gpu_simplePKdS0_Pdi:
	.zero		924


//--------------------- SYMBOLS --------------------------

	.type		.nv.reservedSmem.offset0,@object
	.size		.nv.reservedSmem.offset0,0x4
